//
// Generated by NVIDIA NVVM Compiler
//
// Compiler Build ID: CL-36424714
// Cuda compilation tools, release 13.0, V13.0.88
// Based on NVVM 20.0.0
//

.version 9.0
.target sm_100
.address_size 64

	// .globl	_Z9f_inversePfS_iii
// _ZZ9f_inversePfS_iiiE5sdata has been demoted

.visible .entry _Z9f_inversePfS_iii(
	.param .u64 .ptr .align 1 _Z9f_inversePfS_iii_param_0,
	.param .u64 .ptr .align 1 _Z9f_inversePfS_iii_param_1,
	.param .u32 _Z9f_inversePfS_iii_param_2,
	.param .u32 _Z9f_inversePfS_iii_param_3,
	.param .u32 _Z9f_inversePfS_iii_param_4
)
{
	.reg .pred 	%p<6>;
	.reg .b32 	%r<27>;
	.reg .b32 	%f<65>;
	.reg .b64 	%rd<73>;
	// demoted variable
	.shared .align 4 .b8 _ZZ9f_inversePfS_iiiE5sdata[4224];
	ld.param.u64 	%rd1, [_Z9f_inversePfS_iii_param_0];
	ld.param.u64 	%rd2, [_Z9f_inversePfS_iii_param_1];
	ld.param.u32 	%r10, [_Z9f_inversePfS_iii_param_2];
	ld.param.u32 	%r13, [_Z9f_inversePfS_iii_param_3];
	ld.param.u32 	%r12, [_Z9f_inversePfS_iii_param_4];
	mov.u32 	%r14, %ctaid.x;
	mov.u32 	%r15, %ntid.x;
	mul.lo.s32 	%r1, %r14, %r15;
	mov.u32 	%r16, %ctaid.y;
	mov.u32 	%r17, %ntid.y;
	mul.lo.s32 	%r18, %r17, %r16;
	shl.b32 	%r2, %r18, 5;
	mov.u32 	%r3, %tid.x;
	add.s32 	%r4, %r1, %r3;
	mov.u32 	%r19, %tid.y;
	shl.b32 	%r5, %r19, 5;
	add.s32 	%r20, %r2, %r5;
	setp.ge.s32 	%p1, %r4, %r10;
	setp.ge.s32 	%p2, %r20, %r13;
	or.pred  	%p3, %p1, %p2;
	@%p3 bra 	$L__BB0_5;
	mad.lo.s32 	%r7, %r10, %r20, %r4;
	setp.ge.s32 	%p4, %r7, %r12;
	shl.b32 	%r21, %r3, 2;
	mov.u32 	%r22, _ZZ9f_inversePfS_iiiE5sdata;
	add.s32 	%r8, %r22, %r21;
	@%p4 bra 	$L__BB0_3;
	cvta.to.global.u64 	%rd3, %rd1;
	mul.wide.s32 	%rd4, %r7, 4;
	add.s64 	%rd5, %rd3, %rd4;
	ld.global.f32 	%f1, [%rd5];
	st.shared.f32 	[%r8], %f1;
	mul.wide.s32 	%rd6, %r10, 4;
	add.s64 	%rd7, %rd5, %rd6;
	ld.global.f32 	%f2, [%rd7];
	st.shared.f32 	[%r8+132], %f2;
	add.s64 	%rd8, %rd7, %rd6;
	ld.global.f32 	%f3, [%rd8];
	st.shared.f32 	[%r8+264], %f3;
	add.s64 	%rd9, %rd8, %rd6;
	ld.global.f32 	%f4, [%rd9];
	st.shared.f32 	[%r8+396], %f4;
	add.s64 	%rd10, %rd9, %rd6;
	ld.global.f32 	%f5, [%rd10];
	st.shared.f32 	[%r8+528], %f5;
	add.s64 	%rd11, %rd10, %rd6;
	ld.global.f32 	%f6, [%rd11];
	st.shared.f32 	[%r8+660], %f6;
	add.s64 	%rd12, %rd11, %rd6;
	ld.global.f32 	%f7, [%rd12];
	st.shared.f32 	[%r8+792], %f7;
	add.s64 	%rd13, %rd12, %rd6;
	ld.global.f32 	%f8, [%rd13];
	st.shared.f32 	[%r8+924], %f8;
	add.s64 	%rd14, %rd13, %rd6;
	ld.global.f32 	%f9, [%rd14];
	st.shared.f32 	[%r8+1056], %f9;
	add.s64 	%rd15, %rd14, %rd6;
	ld.global.f32 	%f10, [%rd15];
	st.shared.f32 	[%r8+1188], %f10;
	add.s64 	%rd16, %rd15, %rd6;
	ld.global.f32 	%f11, [%rd16];
	st.shared.f32 	[%r8+1320], %f11;
	add.s64 	%rd17, %rd16, %rd6;
	ld.global.f32 	%f12, [%rd17];
	st.shared.f32 	[%r8+1452], %f12;
	add.s64 	%rd18, %rd17, %rd6;
	ld.global.f32 	%f13, [%rd18];
	st.shared.f32 	[%r8+1584], %f13;
	add.s64 	%rd19, %rd18, %rd6;
	ld.global.f32 	%f14, [%rd19];
	st.shared.f32 	[%r8+1716], %f14;
	add.s64 	%rd20, %rd19, %rd6;
	ld.global.f32 	%f15, [%rd20];
	st.shared.f32 	[%r8+1848], %f15;
	add.s64 	%rd21, %rd20, %rd6;
	ld.global.f32 	%f16, [%rd21];
	st.shared.f32 	[%r8+1980], %f16;
	add.s64 	%rd22, %rd21, %rd6;
	ld.global.f32 	%f17, [%rd22];
	st.shared.f32 	[%r8+2112], %f17;
	add.s64 	%rd23, %rd22, %rd6;
	ld.global.f32 	%f18, [%rd23];
	st.shared.f32 	[%r8+2244], %f18;
	add.s64 	%rd24, %rd23, %rd6;
	ld.global.f32 	%f19, [%rd24];
	st.shared.f32 	[%r8+2376], %f19;
	add.s64 	%rd25, %rd24, %rd6;
	ld.global.f32 	%f20, [%rd25];
	st.shared.f32 	[%r8+2508], %f20;
	add.s64 	%rd26, %rd25, %rd6;
	ld.global.f32 	%f21, [%rd26];
	st.shared.f32 	[%r8+2640], %f21;
	add.s64 	%rd27, %rd26, %rd6;
	ld.global.f32 	%f22, [%rd27];
	st.shared.f32 	[%r8+2772], %f22;
	add.s64 	%rd28, %rd27, %rd6;
	ld.global.f32 	%f23, [%rd28];
	st.shared.f32 	[%r8+2904], %f23;
	add.s64 	%rd29, %rd28, %rd6;
	ld.global.f32 	%f24, [%rd29];
	st.shared.f32 	[%r8+3036], %f24;
	add.s64 	%rd30, %rd29, %rd6;
	ld.global.f32 	%f25, [%rd30];
	st.shared.f32 	[%r8+3168], %f25;
	add.s64 	%rd31, %rd30, %rd6;
	ld.global.f32 	%f26, [%rd31];
	st.shared.f32 	[%r8+3300], %f26;
	add.s64 	%rd32, %rd31, %rd6;
	ld.global.f32 	%f27, [%rd32];
	st.shared.f32 	[%r8+3432], %f27;
	add.s64 	%rd33, %rd32, %rd6;
	ld.global.f32 	%f28, [%rd33];
	st.shared.f32 	[%r8+3564], %f28;
	add.s64 	%rd34, %rd33, %rd6;
	ld.global.f32 	%f29, [%rd34];
	st.shared.f32 	[%r8+3696], %f29;
	add.s64 	%rd35, %rd34, %rd6;
	ld.global.f32 	%f30, [%rd35];
	st.shared.f32 	[%r8+3828], %f30;
	add.s64 	%rd36, %rd35, %rd6;
	ld.global.f32 	%f31, [%rd36];
	st.shared.f32 	[%r8+3960], %f31;
	add.s64 	%rd37, %rd36, %rd6;
	ld.global.f32 	%f32, [%rd37];
	st.shared.f32 	[%r8+4092], %f32;
$L__BB0_3:
	bar.sync 	0;
	add.s32 	%r23, %r1, %r5;
	add.s32 	%r24, %r2, %r3;
	mad.lo.s32 	%r9, %r13, %r23, %r24;
	setp.ge.s32 	%p5, %r9, %r12;
	@%p5 bra 	$L__BB0_6;
	shl.b32 	%r25, %r3, 7;
	add.s32 	%r26, %r8, %r25;
	ld.shared.f32 	%f33, [%r26];
	cvta.to.global.u64 	%rd38, %rd2;
	mul.wide.s32 	%rd39, %r9, 4;
	add.s64 	%rd40, %rd38, %rd39;
	st.global.f32 	[%rd40], %f33;
	ld.shared.f32 	%f34, [%r26+4];
	mul.wide.s32 	%rd41, %r13, 4;
	add.s64 	%rd42, %rd40, %rd41;
	st.global.f32 	[%rd42], %f34;
	ld.shared.f32 	%f35, [%r26+8];
	add.s64 	%rd43, %rd42, %rd41;
	st.global.f32 	[%rd43], %f35;
	ld.shared.f32 	%f36, [%r26+12];
	add.s64 	%rd44, %rd43, %rd41;
	st.global.f32 	[%rd44], %f36;
	ld.shared.f32 	%f37, [%r26+16];
	add.s64 	%rd45, %rd44, %rd41;
	st.global.f32 	[%rd45], %f37;
	ld.shared.f32 	%f38, [%r26+20];
	add.s64 	%rd46, %rd45, %rd41;
	st.global.f32 	[%rd46], %f38;
	ld.shared.f32 	%f39, [%r26+24];
	add.s64 	%rd47, %rd46, %rd41;
	st.global.f32 	[%rd47], %f39;
	ld.shared.f32 	%f40, [%r26+28];
	add.s64 	%rd48, %rd47, %rd41;
	st.global.f32 	[%rd48], %f40;
	ld.shared.f32 	%f41, [%r26+32];
	add.s64 	%rd49, %rd48, %rd41;
	st.global.f32 	[%rd49], %f41;
	ld.shared.f32 	%f42, [%r26+36];
	add.s64 	%rd50, %rd49, %rd41;
	st.global.f32 	[%rd50], %f42;
	ld.shared.f32 	%f43, [%r26+40];
	add.s64 	%rd51, %rd50, %rd41;
	st.global.f32 	[%rd51], %f43;
	ld.shared.f32 	%f44, [%r26+44];
	add.s64 	%rd52, %rd51, %rd41;
	st.global.f32 	[%rd52], %f44;
	ld.shared.f32 	%f45, [%r26+48];
	add.s64 	%rd53, %rd52, %rd41;
	st.global.f32 	[%rd53], %f45;
	ld.shared.f32 	%f46, [%r26+52];
	add.s64 	%rd54, %rd53, %rd41;
	st.global.f32 	[%rd54], %f46;
	ld.shared.f32 	%f47, [%r26+56];
	add.s64 	%rd55, %rd54, %rd41;
	st.global.f32 	[%rd55], %f47;
	ld.shared.f32 	%f48, [%r26+60];
	add.s64 	%rd56, %rd55, %rd41;
	st.global.f32 	[%rd56], %f48;
	ld.shared.f32 	%f49, [%r26+64];
	add.s64 	%rd57, %rd56, %rd41;
	st.global.f32 	[%rd57], %f49;
	ld.shared.f32 	%f50, [%r26+68];
	add.s64 	%rd58, %rd57, %rd41;
	st.global.f32 	[%rd58], %f50;
	ld.shared.f32 	%f51, [%r26+72];
	add.s64 	%rd59, %rd58, %rd41;
	st.global.f32 	[%rd59], %f51;
	ld.shared.f32 	%f52, [%r26+76];
	add.s64 	%rd60, %rd59, %rd41;
	st.global.f32 	[%rd60], %f52;
	ld.shared.f32 	%f53, [%r26+80];
	add.s64 	%rd61, %rd60, %rd41;
	st.global.f32 	[%rd61], %f53;
	ld.shared.f32 	%f54, [%r26+84];
	add.s64 	%rd62, %rd61, %rd41;
	st.global.f32 	[%rd62], %f54;
	ld.shared.f32 	%f55, [%r26+88];
	add.s64 	%rd63, %rd62, %rd41;
	st.global.f32 	[%rd63], %f55;
	ld.shared.f32 	%f56, [%r26+92];
	add.s64 	%rd64, %rd63, %rd41;
	st.global.f32 	[%rd64], %f56;
	ld.shared.f32 	%f57, [%r26+96];
	add.s64 	%rd65, %rd64, %rd41;
	st.global.f32 	[%rd65], %f57;
	ld.shared.f32 	%f58, [%r26+100];
	add.s64 	%rd66, %rd65, %rd41;
	st.global.f32 	[%rd66], %f58;
	ld.shared.f32 	%f59, [%r26+104];
	add.s64 	%rd67, %rd66, %rd41;
	st.global.f32 	[%rd67], %f59;
	ld.shared.f32 	%f60, [%r26+108];
	add.s64 	%rd68, %rd67, %rd41;
	st.global.f32 	[%rd68], %f60;
	ld.shared.f32 	%f61, [%r26+112];
	add.s64 	%rd69, %rd68, %rd41;
	st.global.f32 	[%rd69], %f61;
	ld.shared.f32 	%f62, [%r26+116];
	add.s64 	%rd70, %rd69, %rd41;
	st.global.f32 	[%rd70], %f62;
	ld.shared.f32 	%f63, [%r26+120];
	add.s64 	%rd71, %rd70, %rd41;
	st.global.f32 	[%rd71], %f63;
	ld.shared.f32 	%f64, [%r26+124];
	add.s64 	%rd72, %rd71, %rd41;
	st.global.f32 	[%rd72], %f64;
	bra.uni 	$L__BB0_6;
$L__BB0_5:
	bar.sync 	0;
$L__BB0_6:
	ret;

}


// ===== COMPILED SASS (sm_100) =====

	.target	sm_100

	.elftype	@"ET_EXEC"


//--------------------- .note.nv.tkinfo           --------------------------
	.section	.note.nv.tkinfo,"",@"SHT_NOTE"
	.sectionflags	@"SHF_NOTE_NV_TKINFO"
	.tkinfo
        /*0018*/ 	.word	0x00000002
        /*0030*/ 	.string	""
        /*0030*/ 	.string	"ptxas"
        /*0030*/ 	.string	"Cuda compilation tools, release 13.0, V13.0.88"
        /*0030*/ 	.string	"Build cuda_13.0.r13.0/compiler.36424714_0"
        /*0030*/ 	.string	"-arch sm_100 -m 64 "



//--------------------- .note.nv.cuinfo           --------------------------
	.section	.note.nv.cuinfo,"",@"SHT_NOTE"
	.sectionflags	@"SHF_NOTE_NV_CUINFO"
        /*0018*/ 	.short	0x0002
        /*001a*/ 	.short	0x0064
        /*001c*/ 	.short	0x0082
	.zero		2


//--------------------- .nv.info                  --------------------------
	.section	.nv.info,"",@"SHT_CUDA_INFO"
	.align	4


	//----- nvinfo : EIATTR_REGCOUNT
	.align		4
        /*0000*/ 	.byte	0x04, 0x2f
        /*0002*/ 	.short	(.L_1 - .L_0)
	.align		4
.L_0:
        /*0004*/ 	.word	index@(_Z9f_inversePfS_iii)
        /*0008*/ 	.word	0x00000020


	//----- nvinfo : EIATTR_FRAME_SIZE
	.align		4
.L_1:
        /*000c*/ 	.byte	0x04, 0x11
        /*000e*/ 	.short	(.L_3 - .L_2)
	.align		4
.L_2:
        /*0010*/ 	.word	index@(_Z9f_inversePfS_iii)
        /*0014*/ 	.word	0x00000000


	//----- nvinfo : EIATTR_MIN_STACK_SIZE
	.align		4
.L_3:
        /*0018*/ 	.byte	0x04, 0x12
        /*001a*/ 	.short	(.L_5 - .L_4)
	.align		4
.L_4:
        /*001c*/ 	.word	index@(_Z9f_inversePfS_iii)
        /*0020*/ 	.word	0x00000000
.L_5:


//--------------------- .nv.compat                --------------------------
	.section	.nv.compat,"",@"SHT_CUDA_COMPAT_INFO"
	.align	4
        /*0000*/ 	.byte	0x02, 0x09, 0x00, 0x00, 0x02, 0x02, 0x01, 0x00, 0x02, 0x05, 0x05, 0x00, 0x03, 0x07, 0x01, 0x01
        /*0010*/ 	.byte	0x02, 0x03, 0x00, 0x00, 0x02, 0x06, 0x01, 0x00, 0x04, 0x0b, 0x08, 0x00, 0x09, 0x00, 0x00, 0x00
        /*0020*/ 	.byte	0x00, 0x00, 0x00, 0x00


//--------------------- .nv.info._Z9f_inversePfS_iii --------------------------
	.section	.nv.info._Z9f_inversePfS_iii,"",@"SHT_CUDA_INFO"
	.sectionflags	@""
	.align	4


	//----- nvinfo : EIATTR_CUDA_API_VERSION
	.align		4
        /*0000*/ 	.byte	0x04, 0x37
        /*0002*/ 	.short	(.L_7 - .L_6)
.L_6:
        /*0004*/ 	.word	0x00000082


	//----- nvinfo : EIATTR_KPARAM_INFO
	.align		4
.L_7:
        /*0008*/ 	.byte	0x04, 0x17
        /*000a*/ 	.short	(.L_9 - .L_8)
.L_8:
        /*000c*/ 	.word	0x00000000
        /*0010*/ 	.short	0x0004
        /*0012*/ 	.short	0x0018
        /*0014*/ 	.byte	0x00, 0xf0, 0x11, 0x00


	//----- nvinfo : EIATTR_KPARAM_INFO
	.align		4
.L_9:
        /*0018*/ 	.byte	0x04, 0x17
        /*001a*/ 	.short	(.L_11 - .L_10)
.L_10:
        /*001c*/ 	.word	0x00000000
        /*0020*/ 	.short	0x0003
        /*0022*/ 	.short	0x0014
        /*0024*/ 	.byte	0x00, 0xf0, 0x11, 0x00


	//----- nvinfo : EIATTR_KPARAM_INFO
	.align		4
.L_11:
        /*0028*/ 	.byte	0x04, 0x17
        /*002a*/ 	.short	(.L_13 - .L_12)
.L_12:
        /*002c*/ 	.word	0x00000000
        /*0030*/ 	.short	0x0002
        /*0032*/ 	.short	0x0010
        /*0034*/ 	.byte	0x00, 0xf0, 0x11, 0x00


	//----- nvinfo : EIATTR_KPARAM_INFO
	.align		4
.L_13:
        /*0038*/ 	.byte	0x04, 0x17
        /*003a*/ 	.short	(.L_15 - .L_14)
.L_14:
        /*003c*/ 	.word	0x00000000
        /*0040*/ 	.short	0x0001
        /*0042*/ 	.short	0x0008
        /*0044*/ 	.byte	0x00, 0xf5, 0x21, 0x00


	//----- nvinfo : EIATTR_KPARAM_INFO
	.align		4
.L_15:
        /*0048*/ 	.byte	0x04, 0x17
        /*004a*/ 	.short	(.L_17 - .L_16)
.L_16:
        /*004c*/ 	.word	0x00000000
        /*0050*/ 	.short	0x0000
        /*0052*/ 	.short	0x0000
        /*0054*/ 	.byte	0x00, 0xf5, 0x21, 0x00


	//----- nvinfo : EIATTR_SPARSE_MMA_MASK
	.align		4
.L_17:
        /*0058*/ 	.byte	0x03, 0x50
        /*005a*/ 	.short	0x0000


	//----- nvinfo : EIATTR_MAXREG_COUNT
	.align		4
        /*005c*/ 	.byte	0x03, 0x1b
        /*005e*/ 	.short	0x00ff


	//----- nvinfo : EIATTR_NUM_BARRIERS
	.align		4
        /*0060*/ 	.byte	0x02, 0x4c
        /*0062*/ 	.byte	0x01
	.zero		1


	//----- nvinfo : EIATTR_MERCURY_ISA_VERSION
	.align		4
        /*0064*/ 	.byte	0x03, 0x5f
        /*0066*/ 	.short	0x0101


	//----- nvinfo : EIATTR_VRC_CTA_INIT_COUNT
	.align		4
        /*0068*/ 	.byte	0x02, 0x4a
	.zero		1
	.zero		1


	//----- nvinfo : EIATTR_EXIT_INSTR_OFFSETS
	.align		4
        /*006c*/ 	.byte	0x04, 0x1c
        /*006e*/ 	.short	(.L_19 - .L_18)


	//   ....[0]....
.L_18:
        /*0070*/ 	.word	0x00000860


	//   ....[1]....
        /*0074*/ 	.word	0x00000fb0


	//   ....[2]....
        /*0078*/ 	.word	0x00000fe0


	//----- nvinfo : EIATTR_CRS_STACK_SIZE
	.align		4
.L_19:
        /*007c*/ 	.byte	0x04, 0x1e
        /*007e*/ 	.short	(.L_21 - .L_20)
.L_20:
        /*0080*/ 	.word	0x00000000


	//----- nvinfo : EIATTR_CBANK_PARAM_SIZE
	.align		4
.L_21:
        /*0084*/ 	.byte	0x03, 0x19
        /*0086*/ 	.short	0x001c


	//----- nvinfo : EIATTR_PARAM_CBANK
	.align		4
        /*0088*/ 	.byte	0x04, 0x0a
        /*008a*/ 	.short	(.L_23 - .L_22)
	.align		4
.L_22:
        /*008c*/ 	.word	index@(.nv.constant0._Z9f_inversePfS_iii)
        /*0090*/ 	.short	0x0380
        /*0092*/ 	.short	0x001c


	//----- nvinfo : EIATTR_SW_WAR
	.align		4
.L_23:
        /*0094*/ 	.byte	0x04, 0x36
        /*0096*/ 	.short	(.L_25 - .L_24)
.L_24:
        /*0098*/ 	.word	0x00000008
.L_25:


//--------------------- .nv.callgraph             --------------------------
	.section	.nv.callgraph,"",@"SHT_CUDA_CALLGRAPH"
	.align	4
	.sectionentsize	8
	.align		4
        /*0000*/ 	.word	0x00000000
	.align		4
        /*0004*/ 	.word	0xffffffff
	.align		4
        /*0008*/ 	.word	0x00000000
	.align		4
        /*000c*/ 	.word	0xfffffffe
	.align		4
        /*0010*/ 	.word	0x00000000
	.align		4
        /*0014*/ 	.word	0xfffffffd
	.align		4
        /*0018*/ 	.word	0x00000000
	.align		4
        /*001c*/ 	.word	0xfffffffc


//--------------------- .text._Z9f_inversePfS_iii --------------------------
	.section	.text._Z9f_inversePfS_iii,"ax",@progbits
	.align	128
        .global         _Z9f_inversePfS_iii
        .type           _Z9f_inversePfS_iii,@function
        .size           _Z9f_inversePfS_iii,(.L_x_3 - _Z9f_inversePfS_iii)
        .other          _Z9f_inversePfS_iii,@"STO_CUDA_ENTRY STV_DEFAULT"
_Z9f_inversePfS_iii:
.text._Z9f_inversePfS_iii:
[----:B------:R-:W-:Y:S01]  /*0000*/  LDC R1, c[0x0][0x37c] ;  /* 0x0000df00ff017b82 */ /* 0x000fe20000000800 */
[----:B------:R-:W0:Y:S01]  /*0010*/  S2R R2, SR_TID.Y ;  /* 0x0000000000027919 */ /* 0x000e220000002200 */
[----:B------:R-:W1:Y:S06]  /*0020*/  LDCU UR5, c[0x0][0x360] ;  /* 0x00006c00ff0577ac */ /* 0x000e6c0008000800 */
[----:B------:R-:W2:Y:S01]  /*0030*/  S2UR UR6, SR_CTAID.Y ;  /* 0x00000000000679c3 */ /* 0x000ea20000002600 */
[----:B------:R-:W3:Y:S07]  /*0040*/  S2R R0, SR_TID.X ;  /* 0x0000000000007919 */ /* 0x000eee0000002100 */
[----:B------:R-:W2:Y:S08]  /*0050*/  LDC R3, c[0x0][0x364] ;  /* 0x0000d900ff037b82 */ /* 0x000eb00000000800 */
[----:B------:R-:W1:Y:S08]  /*0060*/  S2UR UR4, SR_CTAID.X ;  /* 0x00000000000479c3 */ /* 0x000e700000002500 */
[----:B------:R-:W4:Y:S01]  /*0070*/  LDC.64 R20, c[0x0][0x390] ;  /* 0x0000e400ff147b82 */ /* 0x000f220000000a00 */
[----:B0-----:R-:W-:Y:S01]  /*0080*/  SHF.L.U32 R2, R2, 0x5, RZ ;  /* 0x0000000502027819 */ /* 0x001fe200000006ff */
[----:B--2---:R-:W-:-:S05]  /*0090*/  IMAD R3, R3, UR6, RZ ;  /* 0x0000000603037c24 */ /* 0x004fca000f8e02ff */
[----:B------:R-:W-:Y:S01]  /*00a0*/  LEA R4, R3, R2, 0x5 ;  /* 0x0000000203047211 */ /* 0x000fe200078e28ff */
[----:B-1----:R-:W-:-:S06]  /*00b0*/  UIMAD UR4, UR4, UR5, URZ ;  /* 0x00000005040472a4 */ /* 0x002fcc000f8e02ff */
[----:B---3--:R-:W-:Y:S02]  /*00c0*/  IADD3 R5, PT, PT, R0, UR4, RZ ;  /* 0x0000000400057c10 */ /* 0x008fe4000fffe0ff */
[----:B----4-:R-:W-:-:S04]  /*00d0*/  ISETP.GE.AND P0, PT, R4, R21, PT ;  /* 0x000000150400720c */ /* 0x010fc80003f06270 */
[----:B------:R-:W-:-:S13]  /*00e0*/  ISETP.GE.OR P0, PT, R5, R20, P0 ;  /* 0x000000140500720c */ /* 0x000fda0000706670 */
[----:B------:R-:W-:Y:S05]  /*00f0*/  @P0 BRA `(.L_x_0) ;  /* 0x0000000c00b00947 */ /* 0x000fea0003800000 */
[----:B------:R-:W0:Y:S01]  /*0100*/  LDC R6, c[0x0][0x398] ;  /* 0x0000e600ff067b82 */ /* 0x000e220000000800 */
[----:B------:R-:W-:Y:S01]  /*0110*/  IMAD R5, R4, R20, R5 ;  /* 0x0000001404057224 */ /* 0x000fe200078e0205 */
[----:B------:R-:W-:Y:S01]  /*0120*/  UMOV UR5, 0x400 ;  /* 0x0000040000057882 */ /* 0x000fe20000000000 */
[----:B------:R-:W-:Y:S02]  /*0130*/  IADD3 R2, PT, PT, R2, UR4, RZ ;  /* 0x0000000402027c10 */ /* 0x000fe4000fffe0ff */
[----:B------:R-:W-:-:S03]  /*0140*/  LEA R3, R3, R0, 0x5 ;  /* 0x0000000003037211 */ /* 0x000fc600078e28ff */
[----:B------:R-:W1:Y:S02]  /*0150*/  S2UR UR6, SR_CgaCtaId ;  /* 0x00000000000679c3 */ /* 0x000e640000008800 */
[----:B------:R-:W-:-:S06]  /*0160*/  IMAD R2, R2, R21, R3 ;  /* 0x0000001502027224 */ /* 0x000fcc00078e0203 */
[----:B------:R-:W2:Y:S01]  /*0170*/  LDC.64 R18, c[0x0][0x358] ;  /* 0x0000d600ff127b82 */ /* 0x000ea20000000a00 */
[-C--:B0-----:R-:W-:Y:S02]  /*0180*/  ISETP.GE.AND P0, PT, R5, R6.reuse, PT ;  /* 0x000000060500720c */ /* 0x081fe40003f06270 */
[----:B------:R-:W-:Y:S01]  /*0190*/  ISETP.GE.AND P1, PT, R2, R6, PT ;  /* 0x000000060200720c */ /* 0x000fe20003f26270 */
[----:B-1----:R-:W-:-:S06]  /*01a0*/  ULEA UR5, UR6, UR5, 0x18 ;  /* 0x0000000506057291 */ /* 0x002fcc000f8ec0ff */
[----:B------:R-:W-:-:S04]  /*01b0*/  LEA R3, R0, UR5, 0x2 ;  /* 0x0000000500037c11 */ /* 0x000fc8000f8e10ff */
[----:B------:R-:W-:Y:S05]  /*01c0*/  @P0 BRA `(.L_x_1) ;  /* 0x00000004009c0947 */ /* 0x000fea0003800000 */
[----:B------:R-:W0:Y:S01]  /*01d0*/  LDC.64 R16, c[0x0][0x380] ;  /* 0x0000e000ff107b82 */ /* 0x000e220000000a00 */
[C---:B--2---:R-:W-:Y:S02]  /*01e0*/  R2UR UR8, R18.reuse ;  /* 0x00000000120872ca */ /* 0x044fe400000e0000 */
[C---:B------:R-:W-:Y:S02]  /*01f0*/  R2UR UR9, R19.reuse ;  /* 0x00000000130972ca */ /* 0x040fe400000e0000 */
[C---:B------:R-:W-:Y:S02]  /*0200*/  R2UR UR6, R18.reuse ;  /* 0x00000000120672ca */ /* 0x040fe400000e0000 */
[C---:B------:R-:W-:Y:S02]  /*0210*/  R2UR UR7, R19.reuse ;  /* 0x00000000130772ca */ /* 0x040fe400000e0000 */
[----:B------:R-:W-:Y:S02]  /*0220*/  R2UR UR10, R18 ;  /* 0x00000000120a72ca */ /* 0x000fe400000e0000 */
[----:B------:R-:W-:Y:S01]  /*0230*/  R2UR UR11, R19 ;  /* 0x00000000130b72ca */ /* 0x000fe200000e0000 */
[----:B0-----:R-:W-:-:S04]  /*0240*/  IMAD.WIDE R16, R5, 0x4, R16 ;  /* 0x0000000405107825 */ /* 0x001fc800078e0210 */
[----:B------:R-:W-:-:S04]  /*0250*/  IMAD.WIDE R12, R20, 0x4, R16 ;  /* 0x00000004140c7825 */ /* 0x000fc800078e0210 */
[----:B------:R-:W2:Y:S01]  /*0260*/  LDG.E R16, desc[UR6][R16.64] ;  /* 0x0000000610107981 */ /* 0x000ea2000c1e1900 */
[----:B------:R-:W-:-:S03]  /*0270*/  IMAD.WIDE R14, R20, 0x4, R12 ;  /* 0x00000004140e7825 */ /* 0x000fc600078e020c */
[----:B------:R-:W3:Y:S01]  /*0280*/  LDG.E R12, desc[UR8][R12.64] ;  /* 0x000000080c0c7981 */ /* 0x000ee2000c1e1900 */
[----:B------:R-:W-:-:S03]  /*0290*/  IMAD.WIDE R6, R20, 0x4, R14 ;  /* 0x0000000414067825 */ /* 0x000fc600078e020e */
[----:B------:R-:W4:Y:S01]  /*02a0*/  LDG.E R14, desc[UR10][R14.64] ;  /* 0x0000000a0e0e7981 */ /* 0x000f22000c1e1900 */
[----:B------:R-:W-:-:S03]  /*02b0*/  IMAD.WIDE R26, R20, 0x4, R6 ;  /* 0x00000004141a7825 */ /* 0x000fc600078e0206 */
[----:B------:R-:W5:Y:S01]  /*02c0*/  LDG.E R7, desc[UR6][R6.64] ;  /* 0x0000000606077981 */ /* 0x000f62000c1e1900 */
        /* <DEDUP_REMOVED lines=11> */
[----:B------:R0:W5:Y:S04]  /*0380*/  LDG.E R27, desc[UR6][R28.64] ;  /* 0x000000061c1b7981 */ /* 0x000168000c1e1900 */
[----:B------:R1:W5:Y:S01]  /*0390*/  LDG.E R15, desc[UR8][R22.64] ;  /* 0x00000008160f7981 */ /* 0x000362000c1e1900 */
[----:B0-----:R-:W-:-:S05]  /*03a0*/  IMAD.WIDE R28, R20, 0x4, R22 ;  /* 0x00000004141c7825 */ /* 0x001fca00078e0216 */
[----:B------:R-:W5:Y:S01]  /*03b0*/  LDG.E R17, desc[UR10][R28.64] ;  /* 0x0000000a1c117981 */ /* 0x000f62000c1e1900 */
[----:B-1----:R-:W-:-:S05]  /*03c0*/  IMAD.WIDE R22, R20, 0x4, R28 ;  /* 0x0000000414167825 */ /* 0x002fca00078e021c */
[----:B------:R0:W5:Y:S02]  /*03d0*/  LDG.E R25, desc[UR6][R22.64] ;  /* 0x0000000616197981 */ /* 0x000164000c1e1900 */
[----:B0-----:R-:W-:-:S05]  /*03e0*/  IMAD.WIDE R22, R20, 0x4, R22 ;  /* 0x0000000414167825 */ /* 0x001fca00078e0216 */
[----:B------:R0:W5:Y:S01]  /*03f0*/  LDG.E R24, desc[UR8][R22.64] ;  /* 0x0000000816187981 */ /* 0x000162000c1e1900 */
[----:B------:R-:W-:-:S05]  /*0400*/  IMAD.WIDE R28, R20, 0x4, R22 ;  /* 0x00000004141c7825 */ /* 0x000fca00078e0216 */
[----:B------:R1:W5:Y:S01]  /*0410*/  LDG.E R4, desc[UR6][R28.64] ;  /* 0x000000061c047981 */ /* 0x000362000c1e1900 */
[----:B0-----:R-:W-:-:S05]  /*0420*/  IMAD.WIDE R22, R20, 0x4, R28 ;  /* 0x0000000414167825 */ /* 0x001fca00078e021c */
[----:B------:R-:W5:Y:S01]  /*0430*/  LDG.E R6, desc[UR8][R22.64] ;  /* 0x0000000816067981 */ /* 0x000f62000c1e1900 */
[----:B-1----:R-:W-:-:S05]  /*0440*/  IMAD.WIDE R28, R20, 0x4, R22 ;  /* 0x00000004141c7825 */ /* 0x002fca00078e0216 */
[----:B------:R0:W5:Y:S02]  /*0450*/  LDG.E R8, desc[UR10][R28.64] ;  /* 0x0000000a1c087981 */ /* 0x000164000c1e1900 */
[----:B0-----:R-:W-:-:S05]  /*0460*/  IMAD.WIDE R28, R20, 0x4, R28 ;  /* 0x00000004141c7825 */ /* 0x001fca00078e021c */
[----:B------:R-:W5:Y:S01]  /*0470*/  LDG.E R10, desc[UR6][R28.64] ;  /* 0x000000061c0a7981 */ /* 0x000f62000c1e1900 */
[----:B------:R-:W-:-:S03]  /*0480*/  IMAD.WIDE R22, R20, 0x4, R28 ;  /* 0x0000000414167825 */ /* 0x000fc600078e021c */
[----:B---3--:R0:W-:Y:S04]  /*0490*/  STS [R3+0x84], R12 ;  /* 0x0000840c03007388 */ /* 0x0081e80000000800 */
[----:B0-----:R0:W3:Y:S02]  /*04a0*/  LDG.E R12, desc[UR8][R22.64] ;  /* 0x00000008160c7981 */ /* 0x0010e4000c1e1900 */
[C---:B0-----:R-:W-:Y:S02]  /*04b0*/  IMAD.WIDE R22, R20.reuse, 0x4, R22 ;  /* 0x0000000414167825 */ /* 0x041fe400078e0216 */
[----:B--2---:R0:W-:Y:S02]  /*04c0*/  STS [R3], R16 ;  /* 0x0000001003007388 */ /* 0x0041e40000000800 */
[----:B------:R-:W-:-:S05]  /*04d0*/  IMAD.WIDE R28, R20, 0x4, R22 ;  /* 0x00000004141c7825 */ /* 0x000fca00078e0216 */
[----:B0-----:R0:W2:Y:S04]  /*04e0*/  LDG.E R16, desc[UR6][R28.64] ;  /* 0x000000061c107981 */ /* 0x0010a8000c1e1900 */
[----:B----4-:R1:W-:Y:S01]  /*04f0*/  STS [R3+0x108], R14 ;  /* 0x0001080e03007388 */ /* 0x0103e20000000800 */
[----:B0-----:R-:W-:-:S03]  /*0500*/  IMAD.WIDE R28, R20, 0x4, R28 ;  /* 0x00000004141c7825 */ /* 0x001fc600078e021c */
[----:B-1----:R0:W4:Y:S04]  /*0510*/  LDG.E R14, desc[UR10][R22.64] ;  /* 0x0000000a160e7981 */ /* 0x002128000c1e1900 */
[----:B-----5:R1:W-:Y:S01]  /*0520*/  STS [R3+0x294], R5 ;  /* 0x0002940503007388 */ /* 0x0203e20000000800 */
[----:B0-----:R-:W-:-:S05]  /*0530*/  IMAD.WIDE R22, R20, 0x4, R28 ;  /* 0x0000000414167825 */ /* 0x001fca00078e021c */
[----:B-1----:R0:W5:Y:S04]  /*0540*/  LDG.E R5, desc[UR10][R22.64] ;  /* 0x0000000a16057981 */ /* 0x002168000c1e1900 */
[----:B------:R1:W-:Y:S01]  /*0550*/  STS [R3+0x210], R26 ;  /* 0x0002101a03007388 */ /* 0x0003e20000000800 */
[----:B0-----:R-:W-:-:S03]  /*0560*/  IMAD.WIDE R22, R20, 0x4, R22 ;  /* 0x0000000414167825 */ /* 0x001fc600078e0216 */
[----:B-1----:R0:W5:Y:S04]  /*0570*/  LDG.E R26, desc[UR8][R28.64] ;  /* 0x000000081c1a7981 */ /* 0x002168000c1e1900 */
[----:B------:R1:W-:Y:S01]  /*0580*/  STS [R3+0x39c], R9 ;  /* 0x00039c0903007388 */ /* 0x0003e20000000800 */
        /* <DEDUP_REMOVED lines=17> */
[----:B------:R-:W-:Y:S01]  /*06a0*/  STS [R3+0x630], R25 ;  /* 0x0006301903007388 */ /* 0x000fe20000000800 */
[----:B0-----:R-:W-:-:S03]  /*06b0*/  IMAD.WIDE R22, R20, 0x4, R28 ;  /* 0x0000000414167825 */ /* 0x001fc600078e021c */
[----:B------:R0:W-:Y:S04]  /*06c0*/  STS [R3+0x6b4], R24 ;  /* 0x0006b41803007388 */ /* 0x0001e80000000800 */
[----:B------:R1:W-:Y:S01]  /*06d0*/  STS [R3+0x4a4], R27 ;  /* 0x0004a41b03007388 */ /* 0x0003e20000000800 */
[----:B0-----:R-:W-:-:S03]  /*06e0*/  IMAD.WIDE R24, R20, 0x4, R22 ;  /* 0x0000000414187825 */ /* 0x001fc600078e0216 */
[----:B------:R-:W5:Y:S04]  /*06f0*/  LDG.E R22, desc[UR8][R22.64] ;  /* 0x0000000816167981 */ /* 0x000f68000c1e1900 */
[----:B-1----:R-:W5:Y:S04]  /*0700*/  LDG.E R27, desc[UR6][R28.64] ;  /* 0x000000061c1b7981 */ /* 0x002f68000c1e1900 */
[----:B------:R-:W5:Y:S04]  /*0710*/  LDG.E R20, desc[UR10][R24.64] ;  /* 0x0000000a18147981 */ /* 0x000f68000c1e1900 */
[----:B------:R0:W-:Y:S04]  /*0720*/  STS [R3+0x738], R4 ;  /* 0x0007380403007388 */ /* 0x0001e80000000800 */
[----:B------:R0:W-:Y:S04]  /*0730*/  STS [R3+0x7bc], R6 ;  /* 0x0007bc0603007388 */ /* 0x0001e80000000800 */
[----:B------:R0:W-:Y:S04]  /*0740*/  STS [R3+0x840], R8 ;  /* 0x0008400803007388 */ /* 0x0001e80000000800 */
[----:B------:R0:W-:Y:S04]  /*0750*/  STS [R3+0x8c4], R10 ;  /* 0x0008c40a03007388 */ /* 0x0001e80000000800 */
[----:B---3--:R0:W-:Y:S04]  /*0760*/  STS [R3+0x948], R12 ;  /* 0x0009480c03007388 */ /* 0x0081e80000000800 */
[----:B--2---:R0:W-:Y:S04]  /*0770*/  STS [R3+0xa50], R16 ;  /* 0x000a501003007388 */ /* 0x0041e80000000800 */
[----:B----4-:R0:W-:Y:S04]  /*0780*/  STS [R3+0x9cc], R14 ;  /* 0x0009cc0e03007388 */ /* 0x0101e80000000800 */
[----:B-----5:R0:W-:Y:S04]  /*0790*/  STS [R3+0xb58], R5 ;  /* 0x000b580503007388 */ /* 0x0201e80000000800 */
[----:B------:R0:W-:Y:S04]  /*07a0*/  STS [R3+0xad4], R26 ;  /* 0x000ad41a03007388 */ /* 0x0001e80000000800 */
        /* <DEDUP_REMOVED lines=8> */
[----:B------:R0:W-:Y:S02]  /*0830*/  STS [R3+0xffc], R20 ;  /* 0x000ffc1403007388 */ /* 0x0001e40000000800 */
.L_x_1:
[----:B------:R-:W-:Y:S05]  /*0840*/  WARPSYNC.ALL ;  /* 0x0000000000007948 */ /* 0x000fea0003800000 */
[----:B------:R-:W-:Y:S06]  /*0850*/  BAR.SYNC.DEFER_BLOCKING 0x0 ;  /* 0x0000000000007b1d */ /* 0x000fec0000010000 */
[----:B------:R-:W-:Y:S05]  /*0860*/  @P1 EXIT ;  /* 0x000000000000194d */ /* 0x000fea0003800000 */
[----:B0-----:R-:W0:Y:S01]  /*0870*/  LDC.64 R12, c[0x0][0x388] ;  /* 0x0000e200ff0c7b82 */ /* 0x001e220000000a00 */
[----:B------:R-:W-:Y:S02]  /*0880*/  LEA R16, R0, R3, 0x7 ;  /* 0x0000000300107211 */ /* 0x000fe400078e38ff */
[C---:B--2---:R-:W-:Y:S02]  /*0890*/  R2UR UR6, R18.reuse ;  /* 0x00000000120672ca */ /* 0x044fe400000e0000 */
[C---:B------:R-:W-:Y:S01]  /*08a0*/  R2UR UR7, R19.reuse ;  /* 0x00000000130772ca */ /* 0x040fe200000e0000 */
[----:B------:R-:W1:Y:S01]  /*08b0*/  LDS R20, [R16] ;  /* 0x0000000010147984 */ /* 0x000e620000000800 */
[C---:B------:R-:W-:Y:S02]  /*08c0*/  R2UR UR8, R18.reuse ;  /* 0x00000000120872ca */ /* 0x040fe400000e0000 */
[----:B------:R-:W-:Y:S01]  /*08d0*/  R2UR UR9, R19 ;  /* 0x00000000130972ca */ /* 0x000fe200000e0000 */
[----:B------:R-:W2:Y:S01]  /*08e0*/  LDS R26, [R16+0x4] ;  /* 0x00000400101a7984 */ /* 0x000ea20000000800 */
[----:B------:R-:W-:-:S02]  /*08f0*/  R2UR UR10, R18 ;  /* 0x00000000120a72ca */ /* 0x000fc400000e0000 */
[C---:B------:R-:W-:Y:S01]  /*0900*/  R2UR UR11, R19.reuse ;  /* 0x00000000130b72ca */ /* 0x040fe200000e0000 */
[----:B------:R-:W3:Y:S01]  /*0910*/  LDS R9, [R16+0x8] ;  /* 0x0000080010097984 */ /* 0x000ee20000000800 */
[C---:B------:R-:W-:Y:S02]  /*0920*/  R2UR UR12, R18.reuse ;  /* 0x00000000120c72ca */ /* 0x040fe400000e0000 */
[C---:B------:R-:W-:Y:S01]  /*0930*/  R2UR UR13, R19.reuse ;  /* 0x00000000130d72ca */ /* 0x040fe200000e0000 */
[----:B------:R-:W4:Y:S01]  /*0940*/  LDS R25, [R16+0xc] ;  /* 0x00000c0010197984 */ /* 0x000f220000000800 */
[C---:B------:R-:W-:Y:S02]  /*0950*/  R2UR UR14, R18.reuse ;  /* 0x00000000120e72ca */ /* 0x040fe400000e0000 */
[C---:B------:R-:W-:Y:S01]  /*0960*/  R2UR UR15, R19.reuse ;  /* 0x00000000130f72ca */ /* 0x040fe200000e0000 */
[----:B------:R-:W5:Y:S01]  /*0970*/  LDS R0, [R16+0x10] ;  /* 0x0000100010007984 */ /* 0x000f620000000800 */
[----:B------:R-:W-:Y:S01]  /*0980*/  R2UR UR16, R18 ;  /* 0x00000000121072ca */ /* 0x000fe200000e0000 */
[----:B0-----:R-:W-:Y:S01]  /*0990*/  IMAD.WIDE R12, R2, 0x4, R12 ;  /* 0x00000004020c7825 */ /* 0x001fe200078e020c */
[----:B------:R-:W-:Y:S01]  /*09a0*/  R2UR UR17, R19 ;  /* 0x00000000131172ca */ /* 0x000fe200000e0000 */
[----:B------:R-:W0:Y:S01]  /*09b0*/  LDS R27, [R16+0x14] ;  /* 0x00001400101b7984 */ /* 0x000e220000000800 */
[----:B------:R-:W-:-:S02]  /*09c0*/  R2UR UR18, R18 ;  /* 0x00000000121272ca */ /* 0x000fc400000e0000 */
[----:B------:R-:W-:Y:S01]  /*09d0*/  R2UR UR19, R19 ;  /* 0x00000000131372ca */ /* 0x000fe200000e0000 */
[----:B------:R-:W-:Y:S01]  /*09e0*/  IMAD.WIDE R6, R21, 0x4, R12 ;  /* 0x0000000415067825 */ /* 0x000fe200078e020c */
[----:B------:R-:W0:Y:S01]  /*09f0*/  LDS R29, [R16+0x18] ;  /* 0x00001800101d7984 */ /* 0x000e220000000800 */
[C---:B------:R-:W-:Y:S02]  /*0a00*/  R2UR UR20, R18.reuse ;  /* 0x00000000121472ca */ /* 0x040fe400000e0000 */
[----:B------:R-:W-:Y:S01]  /*0a10*/  R2UR UR21, R19 ;  /* 0x00000000131572ca */ /* 0x000fe200000e0000 */
[----:B------:R-:W0:Y:S01]  /*0a20*/  LDS R17, [R16+0x1c] ;  /* 0x00001c0010117984 */ /* 0x000e220000000800 */
[----:B------:R-:W-:Y:S01]  /*0a30*/  IMAD.WIDE R14, R21, 0x4, R6 ;  /* 0x00000004150e7825 */ /* 0x000fe200078e0206 */
[----:B------:R-:W-:Y:S02]  /*0a40*/  R2UR UR22, R18 ;  /* 0x00000000121672ca */ /* 0x000fe400000e0000 */
[----:B------:R-:W0:Y:S01]  /*0a50*/  LDS R8, [R16+0x20] ;  /* 0x0000200010087984 */ /* 0x000e220000000800 */
[----:B------:R-:W-:Y:S01]  /*0a60*/  R2UR UR23, R19 ;  /* 0x00000000131772ca */ /* 0x000fe200000e0000 */
[----:B------:R-:W-:-:S02]  /*0a70*/  IMAD.WIDE R10, R21, 0x4, R14 ;  /* 0x00000004150a7825 */ /* 0x000fc400078e020e */
[----:B------:R-:W-:Y:S04]  /*0a80*/  LDS R28, [R16+0x2c] ;  /* 0x00002c00101c7984 */ /* 0x000fe80000000800 */
[----:B-1----:R-:W-:Y:S01]  /*0a90*/  STG.E desc[UR6][R12.64], R20 ;  /* 0x000000140c007986 */ /* 0x002fe2000c101906 */
[----:B------:R-:W-:-:S03]  /*0aa0*/  IMAD.WIDE R2, R21, 0x4, R10 ;  /* 0x0000000415027825 */ /* 0x000fc600078e020a */
[----:B--2---:R1:W-:Y:S01]  /*0ab0*/  STG.E desc[UR8][R6.64], R26 ;  /* 0x0000001a06007986 */ /* 0x0043e2000c101908 */
[----:B------:R-:W-:-:S03]  /*0ac0*/  IMAD.WIDE R22, R21, 0x4, R2 ;  /* 0x0000000415167825 */ /* 0x000fc600078e0202 */
[----:B---3--:R-:W-:Y:S04]  /*0ad0*/  STG.E desc[UR10][R14.64], R9 ;  /* 0x000000090e007986 */ /* 0x008fe8000c10190a */
[----:B----4-:R2:W-:Y:S01]  /*0ae0*/  STG.E desc[UR12][R10.64], R25 ;  /* 0x000000190a007986 */ /* 0x0105e2000c10190c */
[----:B------:R-:W-:-:S03]  /*0af0*/  IMAD.WIDE R4, R21, 0x4, R22 ;  /* 0x0000000415047825 */ /* 0x000fc600078e0216 */
[----:B------:R-:W3:Y:S01]  /*0b00*/  LDS R9, [R16+0x24] ;  /* 0x0000240010097984 */ /* 0x000ee20000000800 */
[----:B-1----:R-:W-:-:S03]  /*0b10*/  IMAD.WIDE R6, R21, 0x4, R4 ;  /* 0x0000000415067825 */ /* 0x002fc600078e0204 */
[----:B------:R-:W1:Y:S04]  /*0b20*/  LDS R15, [R16+0x28] ;  /* 0x00002800100f7984 */ /* 0x000e680000000800 */
[----:B-----5:R-:W-:Y:S01]  /*0b30*/  STG.E desc[UR6][R2.64], R0 ;  /* 0x0000000002007986 */ /* 0x020fe2000c101906 */
[----:B--2---:R-:W-:-:S03]  /*0b40*/  IMAD.WIDE R24, R21, 0x4, R6 ;  /* 0x0000000415187825 */ /* 0x004fc600078e0206 */
[----:B0-----:R0:W-:Y:S01]  /*0b50*/  STG.E desc[UR8][R22.64], R27 ;  /* 0x0000001b16007986 */ /* 0x0011e2000c101908 */
[----:B------:R-:W-:-:S03]  /*0b60*/  IMAD.WIDE R10, R21, 0x4, R24 ;  /* 0x00000004150a7825 */ /* 0x000fc600078e0218 */
[----:B------:R-:W2:Y:S04]  /*0b70*/  LDS R20, [R16+0x30] ;  /* 0x0000300010147984 */ /* 0x000ea80000000800 */
[----:B------:R-:W4:Y:S01]  /*0b80*/  LDS R14, [R16+0x34] ;  /* 0x00003400100e7984 */ /* 0x000f220000000800 */
[----:B------:R-:W-:-:S03]  /*0b90*/  IMAD.WIDE R12, R21, 0x4, R10 ;  /* 0x00000004150c7825 */ /* 0x000fc600078e020a */
[----:B------:R-:W5:Y:S01]  /*0ba0*/  LDS R0, [R16+0x38] ;  /* 0x0000380010007984 */ /* 0x000f620000000800 */
[----:B0-----:R-:W-:-:S03]  /*0bb0*/  IMAD.WIDE R26, R21, 0x4, R12 ;  /* 0x00000004151a7825 */ /* 0x001fc600078e020c */
[----:B------:R-:W-:Y:S04]  /*0bc0*/  STG.E desc[UR10][R4.64], R29 ;  /* 0x0000001d04007986 */ /* 0x000fe8000c10190a */
[----:B------:R0:W-:Y:S01]  /*0bd0*/  STG.E desc[UR6][R6.64], R17 ;  /* 0x0000001106007986 */ /* 0x0001e2000c101906 */
[----:B------:R-:W-:-:S03]  /*0be0*/  IMAD.WIDE R2, R21, 0x4, R26 ;  /* 0x0000000415027825 */ /* 0x000fc600078e021a */
[----:B------:R-:W-:Y:S01]  /*0bf0*/  STG.E desc[UR8][R24.64], R8 ;  /* 0x0000000818007986 */ /* 0x000fe2000c101908 */
[----:B------:R-:W-:-:S03]  /*0c00*/  IMAD.WIDE R22, R21, 0x4, R2 ;  /* 0x0000000415167825 */ /* 0x000fc600078e0202 */
[----:B---3--:R-:W-:Y:S04]  /*0c10*/  STG.E desc[UR10][R10.64], R9 ;  /* 0x000000090a007986 */ /* 0x008fe8000c10190a */
[----:B-1----:R-:W-:Y:S01]  /*0c20*/  STG.E desc[UR12][R12.64], R15 ;  /* 0x0000000f0c007986 */ /* 0x002fe2000c10190c */
[----:B0-----:R-:W-:-:S03]  /*0c30*/  IMAD.WIDE R6, R21, 0x4, R22 ;  /* 0x0000000415067825 */ /* 0x001fc600078e0216 */
[----:B------:R0:W-:Y:S04]  /*0c40*/  STG.E desc[UR14][R26.64], R28 ;  /* 0x0000001c1a007986 */ /* 0x0001e8000c10190e */
[----:B------:R-:W1:Y:S04]  /*0c50*/  LDS R29, [R16+0x3c] ;  /* 0x00003c00101d7984 */ /* 0x000e680000000800 */
[----:B------:R-:W3:Y:S01]  /*0c60*/  LDS R4, [R16+0x40] ;  /* 0x0000400010047984 */ /* 0x000ee20000000800 */
[----:B0-----:R-:W-:-:S03]  /*0c70*/  IMAD.WIDE R26, R21, 0x4, R6 ;  /* 0x00000004151a7825 */ /* 0x001fc600078e0206 */
[----:B------:R-:W0:Y:S04]  /*0c80*/  LDS R5, [R16+0x44] ;  /* 0x0000440010057984 */ /* 0x000e280000000800 */
[----:B------:R-:W0:Y:S01]  /*0c90*/  LDS R13, [R16+0x48] ;  /* 0x00004800100d7984 */ /* 0x000e220000000800 */
[----:B------:R-:W-:-:S03]  /*0ca0*/  IMAD.WIDE R10, R21, 0x4, R26 ;  /* 0x00000004150a7825 */ /* 0x000fc600078e021a */
[----:B------:R-:W0:Y:S01]  /*0cb0*/  LDS R17, [R16+0x4c] ;  /* 0x00004c0010117984 */ /* 0x000e220000000800 */
[----:B------:R-:W-:-:S03]  /*0cc0*/  IMAD.WIDE R24, R21, 0x4, R10 ;  /* 0x0000000415187825 */ /* 0x000fc600078e020a */
[----:B------:R-:W0:Y:S04]  /*0cd0*/  LDS R12, [R16+0x50] ;  /* 0x00005000100c7984 */ /* 0x000e280000000800 */
[----:B--2---:R2:W-:Y:S01]  /*0ce0*/  STG.E desc[UR6][R2.64], R20 ;  /* 0x0000001402007986 */ /* 0x0045e2000c101906 */
[----:B------:R-:W-:-:S03]  /*0cf0*/  IMAD.WIDE R8, R21, 0x4, R24 ;  /* 0x0000000415087825 */ /* 0x000fc600078e0218 */
[----:B----4-:R-:W-:Y:S04]  /*0d00*/  STG.E desc[UR8][R22.64], R14 ;  /* 0x0000000e16007986 */ /* 0x010fe8000c101908 */
[----:B-----5:R4:W-:Y:S01]  /*0d10*/  STG.E desc[UR10][R6.64], R0 ;  /* 0x0000000006007986 */ /* 0x0209e2000c10190a */
[----:B--2---:R-:W-:-:S03]  /*0d20*/  IMAD.WIDE R2, R21, 0x4, R8 ;  /* 0x0000000415027825 */ /* 0x004fc600078e0208 */
[----:B------:R-:W2:Y:S04]  /*0d30*/  LDS R15, [R16+0x54] ;  /* 0x00005400100f7984 */ /* 0x000ea80000000800 */
[----:B-1----:R1:W-:Y:S01]  /*0d40*/  STG.E desc[UR6][R26.64], R29 ;  /* 0x0000001d1a007986 */ /* 0x0023e2000c101906 */
[----:B----4-:R-:W-:-:S03]  /*0d50*/  IMAD.WIDE R6, R21, 0x4, R2 ;  /* 0x0000000415067825 */ /* 0x010fc600078e0202 */
[----:B---3--:R-:W-:Y:S04]  /*0d60*/  STG.E desc[UR8][R10.64], R4 ;  /* 0x000000040a007986 */ /* 0x008fe8000c101908 */
[----:B0-----:R-:W-:Y:S01]  /*0d70*/  STG.E desc[UR10][R24.64], R5 ;  /* 0x0000000518007986 */ /* 0x001fe2000c10190a */
[----:B------:R-:W-:-:S03]  /*0d80*/  IMAD.WIDE R22, R21, 0x4, R6 ;  /* 0x0000000415167825 */ /* 0x000fc600078e0206 */
[----:B------:R0:W-:Y:S01]  /*0d90*/  STG.E desc[UR12][R8.64], R13 ;  /* 0x0000000d08007986 */ /* 0x0001e2000c10190c */
[----:B-1----:R-:W-:-:S03]  /*0da0*/  IMAD.WIDE R26, R21, 0x4, R22 ;  /* 0x00000004151a7825 */ /* 0x002fc600078e0216 */
[----:B------:R-:W1:Y:S04]  /*0db0*/  LDS R28, [R16+0x58] ;  /* 0x00005800101c7984 */ /* 0x000e680000000800 */
[----:B------:R-:W-:Y:S01]  /*0dc0*/  STG.E desc[UR14][R2.64], R17 ;  /* 0x0000001102007986 */ /* 0x000fe2000c10190e */
[----:B0-----:R-:W-:-:S03]  /*0dd0*/  IMAD.WIDE R8, R21, 0x4, R26 ;  /* 0x0000000415087825 */ /* 0x001fc600078e021a */
[----:B------:R-:W0:Y:S04]  /*0de0*/  LDS R0, [R16+0x5c] ;  /* 0x00005c0010007984 */ /* 0x000e280000000800 */
[----:B------:R3:W-:Y:S04]  /*0df0*/  STG.E desc[UR16][R6.64], R12 ;  /* 0x0000000c06007986 */ /* 0x0007e8000c101910 */
[----:B------:R-:W4:Y:S04]  /*0e00*/  LDS R2, [R16+0x60] ;  /* 0x0000600010027984 */ /* 0x000f280000000800 */
[----:B------:R-:W5:Y:S01]  /*0e10*/  LDS R3, [R16+0x64] ;  /* 0x0000640010037984 */ /* 0x000f620000000800 */
[----:B---3--:R-:W-:-:S03]  /*0e20*/  IMAD.WIDE R6, R21, 0x4, R8 ;  /* 0x0000000415067825 */ /* 0x008fc600078e0208 */
[----:B------:R-:W3:Y:S04]  /*0e30*/  LDS R4, [R16+0x68] ;  /* 0x0000680010047984 */ /* 0x000ee80000000800 */
[----:B------:R-:W3:Y:S01]  /*0e40*/  LDS R5, [R16+0x6c] ;  /* 0x00006c0010057984 */ /* 0x000ee20000000800 */
[----:B------:R-:W-:-:S03]  /*0e50*/  IMAD.WIDE R10, R21, 0x4, R6 ;  /* 0x00000004150a7825 */ /* 0x000fc600078e0206 */
[----:B------:R-:W3:Y:S01]  /*0e60*/  LDS R25, [R16+0x70] ;  /* 0x0000700010197984 */ /* 0x000ee20000000800 */
[----:B------:R-:W-:-:S03]  /*0e70*/  IMAD.WIDE R12, R21, 0x4, R10 ;  /* 0x00000004150c7825 */ /* 0x000fc600078e020a */
[----:B------:R-:W3:Y:S04]  /*0e80*/  LDS R29, [R16+0x74] ;  /* 0x00007400101d7984 */ /* 0x000ee80000000800 */
[----:B------:R-:W3:Y:S04]  /*0e90*/  LDS R20, [R16+0x78] ;  /* 0x0000780010147984 */ /* 0x000ee80000000800 */
[----:B------:R-:W3:Y:S04]  /*0ea0*/  LDS R24, [R16+0x7c] ;  /* 0x00007c0010187984 */ /* 0x000ee80000000800 */
[----:B--2---:R2:W-:Y:S04]  /*0eb0*/  STG.E desc[UR6][R22.64], R15 ;  /* 0x0000000f16007986 */ /* 0x0045e8000c101906 */
[----:B-1----:R1:W-:Y:S04]  /*0ec0*/  STG.E desc[UR8][R26.64], R28 ;  /* 0x0000001c1a007986 */ /* 0x0023e8000c101908 */
[----:B0-----:R-:W-:Y:S01]  /*0ed0*/  STG.E desc[UR6][R8.64], R0 ;  /* 0x0000000008007986 */ /* 0x001fe2000c101906 */
[----:B--2---:R-:W-:-:S03]  /*0ee0*/  IMAD.WIDE R14, R21, 0x4, R12 ;  /* 0x00000004150e7825 */ /* 0x004fc600078e020c */
[----:B----4-:R-:W-:Y:S04]  /*0ef0*/  STG.E desc[UR8][R6.64], R2 ;  /* 0x0000000206007986 */ /* 0x010fe8000c101908 */
[----:B-----5:R-:W-:Y:S01]  /*0f00*/  STG.E desc[UR10][R10.64], R3 ;  /* 0x000000030a007986 */ /* 0x020fe2000c10190a */
[----:B------:R-:W-:-:S03]  /*0f10*/  IMAD.WIDE R16, R21, 0x4, R14 ;  /* 0x0000000415107825 */ /* 0x000fc600078e020e */
[----:B---3--:R-:W-:Y:S01]  /*0f20*/  STG.E desc[UR12][R12.64], R4 ;  /* 0x000000040c007986 */ /* 0x008fe2000c10190c */
[----:B------:R-:W-:-:S03]  /*0f30*/  IMAD.WIDE R22, R21, 0x4, R16 ;  /* 0x0000000415167825 */ /* 0x000fc600078e0210 */
[----:B------:R-:W-:Y:S04]  /*0f40*/  STG.E desc[UR14][R14.64], R5 ;  /* 0x000000050e007986 */ /* 0x000fe8000c10190e */
[----:B------:R-:W-:Y:S01]  /*0f50*/  STG.E desc[UR16][R16.64], R25 ;  /* 0x0000001910007986 */ /* 0x000fe2000c101910 */
[----:B------:R-:W-:-:S03]  /*0f60*/  IMAD.WIDE R18, R21, 0x4, R22 ;  /* 0x0000000415127825 */ /* 0x000fc600078e0216 */
[----:B------:R-:W-:Y:S01]  /*0f70*/  STG.E desc[UR18][R22.64], R29 ;  /* 0x0000001d16007986 */ /* 0x000fe2000c101912 */
[----:B-1----:R-:W-:-:S03]  /*0f80*/  IMAD.WIDE R26, R21, 0x4, R18 ;  /* 0x00000004151a7825 */ /* 0x002fc600078e0212 */
[----:B------:R-:W-:Y:S04]  /*0f90*/  STG.E desc[UR20][R18.64], R20 ;  /* 0x0000001412007986 */ /* 0x000fe8000c101914 */
[----:B------:R-:W-:Y:S01]  /*0fa0*/  STG.E desc[UR22][R26.64], R24 ;  /* 0x000000181a007986 */ /* 0x000fe2000c101916 */
[----:B------:R-:W-:Y:S05]  /*0fb0*/  EXIT ;  /* 0x000000000000794d */ /* 0x000fea0003800000 */
.L_x_0:
[----:B------:R-:W-:Y:S05]  /*0fc0*/  WARPSYNC.ALL ;  /* 0x0000000000007948 */ /* 0x000fea0003800000 */
[----:B------:R-:W-:Y:S06]  /*0fd0*/  BAR.SYNC.DEFER_BLOCKING 0x0 ;  /* 0x0000000000007b1d */ /* 0x000fec0000010000 */
[----:B------:R-:W-:Y:S05]  /*0fe0*/  EXIT ;  /* 0x000000000000794d */ /* 0x000fea0003800000 */
.L_x_2:
[----:B------:R-:W-:-:S00]  /*0ff0*/  BRA `(.L_x_2) ;  /* 0xfffffffc00fc7947 */ /* 0x000fc0000383ffff */
[----:B------:R-:W-:-:S00]  /*1000*/  NOP ;  /* 0x0000000000007918 */ /* 0x000fc00000000000 */
[----:B------:R-:W-:-:S00]  /*1010*/  NOP ;  /* 0x0000000000007918 */ /* 0x000fc00000000000 */
[----:B------:R-:W-:-:S00]  /*1020*/  NOP ;  /* 0x0000000000007918 */ /* 0x000fc00000000000 */
[----:B------:R-:W-:-:S00]  /*1030*/  NOP ;  /* 0x0000000000007918 */ /* 0x000fc00000000000 */
[----:B------:R-:W-:-:S00]  /*1040*/  NOP ;  /* 0x0000000000007918 */ /* 0x000fc00000000000 */
[----:B------:R-:W-:-:S00]  /*1050*/  NOP ;  /* 0x0000000000007918 */ /* 0x000fc00000000000 */
[----:B------:R-:W-:-:S00]  /*1060*/  NOP ;  /* 0x0000000000007918 */ /* 0x000fc00000000000 */
[----:B------:R-:W-:-:S00]  /*1070*/  NOP ;  /* 0x0000000000007918 */ /* 0x000fc00000000000 */
.L_x_3:


//--------------------- .nv.shared._Z9f_inversePfS_iii --------------------------
	.section	.nv.shared._Z9f_inversePfS_iii,"aw",@nobits
	.sectionflags	@""
	.align	4
.nv.shared._Z9f_inversePfS_iii:
	.zero		5248


//--------------------- .nv.shared.reserved.0     --------------------------
	.section	.nv.shared.reserved.0,"aw",@nobits
	.weak		__nv_reservedSMEM_offset_0_alias
	.size		__nv_reservedSMEM_offset_0_alias, 0, 64
	.other		__nv_reservedSMEM_offset_0_alias,@"STO_CUDA_RESERVED_SHARED STV_DEFAULT"
__nv_reservedSMEM_offset_0_alias:
	.zero		0
	.zero		64


//--------------------- .nv.constant0._Z9f_inversePfS_iii --------------------------
	.section	.nv.constant0._Z9f_inversePfS_iii,"a",@progbits
	.sectionflags	@""
	.align	4
.nv.constant0._Z9f_inversePfS_iii:
	.zero		924


//--------------------- SYMBOLS --------------------------

	.type		.nv.reservedSmem.offset0,@object
	.size		.nv.reservedSmem.offset0,0x4
	.type		.nv.reservedSmem.cap,@object
	.size		.nv.reservedSmem.cap,0x4
